	.headerflags	@"EF_CUDA_TEXMODE_UNIFIED EF_CUDA_64BIT_ADDRESS EF_CUDA_ACCELERATORS EF_CUDA_SM90 EF_CUDA_VIRTUAL_SM(EF_CUDA_SM90)"
	.elftype	@"ET_EXEC"


//--------------------- .nv.info                  --------------------------
	.section	.nv.info,"",@"SHT_CUDA_INFO"
	.align	4


	//----- nvinfo : EIATTR_REGCOUNT
	.align		4
        /*0000*/ 	.byte	0x04, 0x2f
        /*0002*/ 	.short	(.L_1 - .L_0)
	.align		4
.L_0:
        /*0004*/ 	.word	index@(triton_mm)
        /*0008*/ 	.word	0x00000060


	//----- nvinfo : EIATTR_MIN_STACK_SIZE
	.align		4
.L_1:
        /*000c*/ 	.byte	0x04, 0x12
        /*000e*/ 	.short	(.L_3 - .L_2)
	.align		4
.L_2:
        /*0010*/ 	.word	index@(triton_mm)
        /*0014*/ 	.word	0x00000000


	//----- nvinfo : EIATTR_FRAME_SIZE
	.align		4
.L_3:
        /*0018*/ 	.byte	0x04, 0x11
        /*001a*/ 	.short	(.L_5 - .L_4)
	.align		4
.L_4:
        /*001c*/ 	.word	index@(triton_mm)
        /*0020*/ 	.word	0x00000000


	//----- nvinfo : EIATTR_MIN_STACK_SIZE
	.align		4
.L_5:
        /*0024*/ 	.byte	0x04, 0x12
        /*0026*/ 	.short	(.L_7 - .L_6)
	.align		4
.L_6:
        /*0028*/ 	.word	index@(triton_mm)
        /*002c*/ 	.word	0x00000000
.L_7:


//--------------------- .nv.info.triton_mm        --------------------------
	.section	.nv.info.triton_mm,"",@"SHT_CUDA_INFO"
	.sectionflags	@""
	.align	4


	//----- nvinfo : EIATTR_CUDA_API_VERSION
	.align		4
        /*0000*/ 	.byte	0x04, 0x37
        /*0002*/ 	.short	(.L_9 - .L_8)
.L_8:
        /*0004*/ 	.word	0x0000007c


	//----- nvinfo : EIATTR_KPARAM_INFO
	.align		4
.L_9:
        /*0008*/ 	.byte	0x04, 0x17
        /*000a*/ 	.short	(.L_11 - .L_10)
.L_10:
        /*000c*/ 	.word	0x00000000
        /*0010*/ 	.short	0x0004
        /*0012*/ 	.short	0x001c
        /*0014*/ 	.byte	0x00, 0xf0, 0x11, 0x00


	//----- nvinfo : EIATTR_KPARAM_INFO
	.align		4
.L_11:
        /*0018*/ 	.byte	0x04, 0x17
        /*001a*/ 	.short	(.L_13 - .L_12)
.L_12:
        /*001c*/ 	.word	0x00000000
        /*0020*/ 	.short	0x0003
        /*0022*/ 	.short	0x0018
        /*0024*/ 	.byte	0x00, 0xf0, 0x11, 0x00


	//----- nvinfo : EIATTR_KPARAM_INFO
	.align		4
.L_13:
        /*0028*/ 	.byte	0x04, 0x17
        /*002a*/ 	.short	(.L_15 - .L_14)
.L_14:
        /*002c*/ 	.word	0x00000000
        /*0030*/ 	.short	0x0002
        /*0032*/ 	.short	0x0010
        /*0034*/ 	.byte	0x00, 0xf0, 0x21, 0x00


	//----- nvinfo : EIATTR_KPARAM_INFO
	.align		4
.L_15:
        /*0038*/ 	.byte	0x04, 0x17
        /*003a*/ 	.short	(.L_17 - .L_16)
.L_16:
        /*003c*/ 	.word	0x00000000
        /*0040*/ 	.short	0x0001
        /*0042*/ 	.short	0x0008
        /*0044*/ 	.byte	0x00, 0xf0, 0x21, 0x00


	//----- nvinfo : EIATTR_KPARAM_INFO
	.align		4
.L_17:
        /*0048*/ 	.byte	0x04, 0x17
        /*004a*/ 	.short	(.L_19 - .L_18)
.L_18:
        /*004c*/ 	.word	0x00000000
        /*0050*/ 	.short	0x0000
        /*0052*/ 	.short	0x0000
        /*0054*/ 	.byte	0x00, 0xf0, 0x21, 0x00


	//----- nvinfo : EIATTR_SPARSE_MMA_MASK
	.align		4
.L_19:
        /*0058*/ 	.byte	0x03, 0x50
        /*005a*/ 	.short	0x0000


	//----- nvinfo : EIATTR_MAXREG_COUNT
	.align		4
        /*005c*/ 	.byte	0x03, 0x1b
        /*005e*/ 	.short	0x00ff


	//----- nvinfo : EIATTR_COOP_GROUP_MASK_REGIDS
	.align		4
        /*0060*/ 	.byte	0x04, 0x29
        /*0062*/ 	.short	(.L_21 - .L_20)


	//   ....[0]....
.L_20:
        /*0064*/ 	.word	0xffffffff


	//----- nvinfo : EIATTR_COOP_GROUP_INSTR_OFFSETS
	.align		4
.L_21:
        /*0068*/ 	.byte	0x04, 0x28
        /*006a*/ 	.short	(.L_23 - .L_22)


	//   ....[0]....
.L_22:
        /*006c*/ 	.word	0x00000e20


	//----- nvinfo : EIATTR_EXIT_INSTR_OFFSETS
	.align		4
.L_23:
        /*0070*/ 	.byte	0x04, 0x1c
        /*0072*/ 	.short	(.L_25 - .L_24)


	//   ....[0]....
.L_24:
        /*0074*/ 	.word	0x00000050


	//   ....[1]....
        /*0078*/ 	.word	0x00001940


	//   ....[2]....
        /*007c*/ 	.word	0x00001990


	//----- nvinfo : EIATTR_MAX_THREADS
	.align		4
.L_25:
        /*0080*/ 	.byte	0x04, 0x05
        /*0082*/ 	.short	(.L_27 - .L_26)
.L_26:
        /*0084*/ 	.word	0x00000080
        /*0088*/ 	.word	0x00000001
        /*008c*/ 	.word	0x00000001


	//----- nvinfo : EIATTR_CBANK_PARAM_SIZE
	.align		4
.L_27:
        /*0090*/ 	.byte	0x03, 0x19
        /*0092*/ 	.short	0x0020


	//----- nvinfo : EIATTR_PARAM_CBANK
	.align		4
        /*0094*/ 	.byte	0x04, 0x0a
        /*0096*/ 	.short	(.L_29 - .L_28)
	.align		4
.L_28:
        /*0098*/ 	.word	index@(.nv.constant0.triton_mm)
        /*009c*/ 	.short	0x0210
        /*009e*/ 	.short	0x0020


	//----- nvinfo : EIATTR_SW_WAR
	.align		4
.L_29:
        /*00a0*/ 	.byte	0x04, 0x36
        /*00a2*/ 	.short	(.L_31 - .L_30)
.L_30:
        /*00a4*/ 	.word	0x00000008
.L_31:


//--------------------- .nv.callgraph             --------------------------
	.section	.nv.callgraph,"",@"SHT_CUDA_CALLGRAPH"
	.align	4
	.sectionentsize	8
	.align		4
        /*0000*/ 	.word	0x00000000
	.align		4
        /*0004*/ 	.word	0xffffffff
	.align		4
        /*0008*/ 	.word	0x00000000
	.align		4
        /*000c*/ 	.word	0xfffffffe
	.align		4
        /*0010*/ 	.word	0x00000000
	.align		4
        /*0014*/ 	.word	0xfffffffd
	.align		4
        /*0018*/ 	.word	0x00000000
	.align		4
        /*001c*/ 	.word	0xfffffffc


//--------------------- .text.triton_mm           --------------------------
	.section	.text.triton_mm,"ax",@progbits
	.sectionflags	@"SHF_BARRIERS=1"
	.align	128
        .global         triton_mm
        .type           triton_mm,@function
        .size           triton_mm,(.L_x_2 - triton_mm)
        .other          triton_mm,@"STO_CUDA_ENTRY STV_DEFAULT"
triton_mm:
.text.triton_mm:
[----:B------:R-:W1:Y:S02]  /*0000*/  LDC R1, c[0x0][0x28] ;  /* 0x00000a00ff017b82 */ /* 0x000e640000000800 */
[----:B------:R-:W2:Y:S02]  /*0010*/  LDC.64 R2, c[0x0][0x228] ;  /* 0x00008a00ff027b82 */ /* 0x000ea40000000a00 */
[----:B--2---:R-:W-:-:S04]  /*0020*/  IMAD.IADD R0, R3, 0x1, R2 ;  /* 0x0000000103007824 */ /* 0x004fc800078e0202 */
[----:B------:R-:W-:-:S05]  /*0030*/  IMAD R2, R0, 0x3000, RZ ;  /* 0x0000300000027824 */ /* 0x000fca00078e02ff */
[----:B------:R-:W-:-:S13]  /*0040*/  ISETP.NE.AND P0, PT, R2, RZ, PT ;  /* 0x000000ff0200720c */ /* 0x000fda0003f05270 */
[----:B------:R-:W-:Y:S05]  /*0050*/  @!P0 EXIT ;  /* 0x000000000000894d */ /* 0x000fea0003800000 */
[----:B------:R-:W2:Y:S01]  /*0060*/  S2R R12, SR_CTAID.X ;  /* 0x00000000000c7919 */ /* 0x000ea20000002500 */
[----:B------:R-:W-:Y:S01]  /*0070*/  VIADD R2, R0, 0x3f ;  /* 0x0000003f00027836 */ /* 0x000fe20000000000 */
[----:B------:R-:W-:Y:S01]  /*0080*/  IABS R21, R0 ;  /* 0x0000000000157213 */ /* 0x000fe20000000000 */
[----:B------:R-:W3:Y:S01]  /*0090*/  S2UR UR14, SR_CgaCtaId ;  /* 0x00000000000e79c3 */ /* 0x000ee20000008800 */
[----:B------:R-:W-:Y:S01]  /*00a0*/  UMOV UR4, 0x400 ;  /* 0x0000040000047882 */ /* 0x000fe20000000000 */
[----:B------:R-:W-:Y:S01]  /*00b0*/  ULDC.64 UR18, c[0x0][0x208] ;  /* 0x0000820000127ab9 */ /* 0x000fe20000000a00 */
[----:B------:R-:W-:Y:S01]  /*00c0*/  SHF.R.S32.HI R3, RZ, 0x1f, R2 ;  /* 0x0000001fff037819 */ /* 0x000fe20000011402 */
[----:B------:R-:W4:Y:S01]  /*00d0*/  I2F.RP R10, R21 ;  /* 0x00000015000a7306 */ /* 0x000f220000209400 */
[----:B------:R-:W-:Y:S01]  /*00e0*/  IMAD.MOV.U32 R93, RZ, RZ, -0x20 ;  /* 0xffffffe0ff5d7424 */ /* 0x000fe200078e00ff */
[----:B------:R-:W-:Y:S02]  /*00f0*/  CS2R R38, SRZ ;  /* 0x0000000000267805 */ /* 0x000fe4000001ff00 */
[----:B------:R-:W-:Y:S01]  /*0100*/  LEA.HI R3, R3, R2, RZ, 0x6 ;  /* 0x0000000203037211 */ /* 0x000fe200078f30ff */
[----:B------:R-:W5:Y:S01]  /*0110*/  LDC.64 R30, c[0x0][0x218] ;  /* 0x00008600ff1e7b82 */ /* 0x000f620000000a00 */
[----:B------:R-:W-:-:S02]  /*0120*/  CS2R R40, SRZ ;  /* 0x0000000000287805 */ /* 0x000fc4000001ff00 */
[----:B------:R-:W-:Y:S02]  /*0130*/  CS2R R42, SRZ ;  /* 0x00000000002a7805 */ /* 0x000fe4000001ff00 */
[----:B------:R-:W-:Y:S02]  /*0140*/  CS2R R44, SRZ ;  /* 0x00000000002c7805 */ /* 0x000fe4000001ff00 */
[----:B------:R-:W-:Y:S02]  /*0150*/  CS2R R46, SRZ ;  /* 0x00000000002e7805 */ /* 0x000fe4000001ff00 */
[----:B------:R-:W-:Y:S02]  /*0160*/  CS2R R48, SRZ ;  /* 0x0000000000307805 */ /* 0x000fe4000001ff00 */
[----:B------:R-:W-:Y:S02]  /*0170*/  CS2R R50, SRZ ;  /* 0x0000000000327805 */ /* 0x000fe4000001ff00 */
[----:B------:R-:W-:-:S02]  /*0180*/  CS2R R52, SRZ ;  /* 0x0000000000347805 */ /* 0x000fc4000001ff00 */
[----:B------:R-:W-:Y:S02]  /*0190*/  CS2R R54, SRZ ;  /* 0x0000000000367805 */ /* 0x000fe4000001ff00 */
[----:B------:R-:W-:Y:S02]  /*01a0*/  CS2R R56, SRZ ;  /* 0x0000000000387805 */ /* 0x000fe4000001ff00 */
[----:B------:R-:W-:Y:S01]  /*01b0*/  CS2R R58, SRZ ;  /* 0x00000000003a7805 */ /* 0x000fe2000001ff00 */
[----:B----4-:R-:W-:Y:S01]  /*01c0*/  MUFU.RCP R10, R10 ;  /* 0x0000000a000a7308 */ /* 0x010fe20000001000 */
[----:B------:R-:W-:Y:S02]  /*01d0*/  CS2R R60, SRZ ;  /* 0x00000000003c7805 */ /* 0x000fe4000001ff00 */
[----:B------:R-:W-:Y:S02]  /*01e0*/  CS2R R62, SRZ ;  /* 0x00000000003e7805 */ /* 0x000fe4000001ff00 */
[----:B------:R-:W-:-:S02]  /*01f0*/  CS2R R64, SRZ ;  /* 0x0000000000407805 */ /* 0x000fc4000001ff00 */
[----:B------:R-:W-:Y:S01]  /*0200*/  CS2R R66, SRZ ;  /* 0x0000000000427805 */ /* 0x000fe2000001ff00 */
[----:B---3--:R-:W-:Y:S01]  /*0210*/  UPRMT UR14, UR14, 0x654, UR4 ;  /* 0x000006540e0e7896 */ /* 0x008fe20008000004 */
[----:B------:R-:W-:Y:S02]  /*0220*/  CS2R R68, SRZ ;  /* 0x0000000000447805 */ /* 0x000fe4000001ff00 */
[----:B------:R-:W-:Y:S02]  /*0230*/  CS2R R70, SRZ ;  /* 0x0000000000467805 */ /* 0x000fe4000001ff00 */
[----:B------:R-:W-:Y:S02]  /*0240*/  CS2R R72, SRZ ;  /* 0x0000000000487805 */ /* 0x000fe4000001ff00 */
[----:B------:R-:W-:Y:S01]  /*0250*/  CS2R R74, SRZ ;  /* 0x00000000004a7805 */ /* 0x000fe2000001ff00 */
[C---:B--2---:R-:W-:Y:S01]  /*0260*/  IMAD.HI R4, R12.reuse, 0x2aaaaaab, RZ ;  /* 0x2aaaaaab0c047827 */ /* 0x044fe200078e02ff */
[----:B------:R-:W-:-:S02]  /*0270*/  ISETP.GE.AND P2, PT, R12, RZ, PT ;  /* 0x000000ff0c00720c */ /* 0x000fc40003f46270 */
[----:B------:R-:W-:Y:S02]  /*0280*/  CS2R R76, SRZ ;  /* 0x00000000004c7805 */ /* 0x000fe4000001ff00 */
[----:B------:R-:W-:Y:S02]  /*0290*/  CS2R R78, SRZ ;  /* 0x00000000004e7805 */ /* 0x000fe4000001ff00 */
[----:B------:R-:W-:Y:S02]  /*02a0*/  CS2R R80, SRZ ;  /* 0x0000000000507805 */ /* 0x000fe4000001ff00 */
[----:B------:R-:W-:Y:S02]  /*02b0*/  SHF.R.U32.HI R5, RZ, 0x1f, R4 ;  /* 0x0000001fff057819 */ /* 0x000fe40000011604 */
[----:B------:R-:W-:Y:S02]  /*02c0*/  CS2R R82, SRZ ;  /* 0x0000000000527805 */ /* 0x000fe4000001ff00 */
[----:B------:R-:W-:-:S02]  /*02d0*/  CS2R R84, SRZ ;  /* 0x0000000000547805 */ /* 0x000fc4000001ff00 */
[----:B------:R-:W-:Y:S02]  /*02e0*/  CS2R R86, SRZ ;  /* 0x0000000000567805 */ /* 0x000fe4000001ff00 */
[----:B------:R-:W-:Y:S01]  /*02f0*/  LEA.HI.SX32 R5, R4, R5, 0x19 ;  /* 0x0000000504057211 */ /* 0x000fe200078fcaff */
[----:B------:R-:W-:Y:S01]  /*0300*/  UMOV UR15, 0x1 ;  /* 0x00000001000f7882 */ /* 0x000fe20000000000 */
[----:B------:R-:W-:Y:S01]  /*0310*/  UMOV UR6, 0xffffffff ;  /* 0xffffffff00067882 */ /* 0x000fe20000000000 */
[----:B------:R-:W-:Y:S01]  /*0320*/  UMOV UR4, URZ ;  /* 0x0000003f00047c82 */ /* 0x000fe20008000000 */
[----:B------:R-:W-:Y:S01]  /*0330*/  UIADD3 UR17, UR14, 0x3000, URZ ;  /* 0x000030000e117890 */ /* 0x000fe2000fffe03f */
[----:B------:R-:W-:Y:S01]  /*0340*/  IMAD.SHL.U32 R4, R5, 0x8, RZ ;  /* 0x0000000805047824 */ /* 0x000fe200078e00ff */
[----:B------:R-:W-:-:S04]  /*0350*/  UMOV UR5, URZ ;  /* 0x0000003f00057c82 */ /* 0x000fc80008000000 */
[----:B------:R-:W-:-:S04]  /*0360*/  LEA.HI.SX32 R3, R3, -R4, 0x1a ;  /* 0x8000000403037211 */ /* 0x000fc800078fd2ff */
[----:B------:R-:W-:-:S04]  /*0370*/  VIMNMX R6, R3, 0x8, PT ;  /* 0x0000000803067848 */ /* 0x000fc80003fe0100 */
[-C--:B------:R-:W-:Y:S02]  /*0380*/  IABS R14, R6.reuse ;  /* 0x00000006000e7213 */ /* 0x080fe40000000000 */
[----:B------:R-:W-:Y:S02]  /*0390*/  IABS R8, R6 ;  /* 0x0000000600087213 */ /* 0x000fe40000000000 */
[----:B------:R-:W2:Y:S03]  /*03a0*/  I2F.RP R7, R14 ;  /* 0x0000000e00077306 */ /* 0x000ea60000209400 */
[----:B------:R-:W-:-:S05]  /*03b0*/  IMAD.MOV R8, RZ, RZ, -R8 ;  /* 0x000000ffff087224 */ /* 0x000fca00078e0a08 */
[----:B--2---:R-:W2:Y:S02]  /*03c0*/  MUFU.RCP R7, R7 ;  /* 0x0000000700077308 */ /* 0x004ea40000001000 */
[----:B--2---:R-:W-:Y:S01]  /*03d0*/  VIADD R2, R7, 0xffffffe ;  /* 0x0ffffffe07027836 */ /* 0x004fe20000000000 */
[----:B------:R-:W-:-:S05]  /*03e0*/  IABS R7, R12 ;  /* 0x0000000c00077213 */ /* 0x000fca0000000000 */
[----:B------:R2:W3:Y:S02]  /*03f0*/  F2I.FTZ.U32.TRUNC.NTZ R3, R2 ;  /* 0x0000000200037305 */ /* 0x0004e4000021f000 */
[----:B--2---:R-:W-:Y:S02]  /*0400*/  IMAD.MOV.U32 R2, RZ, RZ, RZ ;  /* 0x000000ffff027224 */ /* 0x004fe400078e00ff */
[----:B---3--:R-:W-:-:S04]  /*0410*/  IMAD.MOV R9, RZ, RZ, -R3 ;  /* 0x000000ffff097224 */ /* 0x008fc800078e0a03 */
[----:B------:R-:W-:-:S04]  /*0420*/  IMAD R9, R9, R14, RZ ;  /* 0x0000000e09097224 */ /* 0x000fc800078e02ff */
[----:B------:R-:W-:-:S04]  /*0430*/  IMAD.HI.U32 R3, R3, R9, R2 ;  /* 0x0000000903037227 */ /* 0x000fc800078e0002 */
[----:B------:R-:W-:Y:S02]  /*0440*/  IMAD R9, R5, -0x300, R12 ;  /* 0xfffffd0005097824 */ /* 0x000fe400078e020c */
[----:B------:R-:W-:-:S03]  /*0450*/  IMAD.HI.U32 R2, R3, R7, RZ ;  /* 0x0000000703027227 */ /* 0x000fc600078e00ff */
[----:B------:R-:W-:Y:S01]  /*0460*/  IABS R5, R9 ;  /* 0x0000000900057213 */ /* 0x000fe20000000000 */
[----:B------:R-:W-:Y:S01]  /*0470*/  IMAD R7, R2, R8, R7 ;  /* 0x0000000802077224 */ /* 0x000fe200078e0207 */
[----:B------:R-:W-:-:S03]  /*0480*/  LOP3.LUT R9, R9, R6, RZ, 0x3c, !PT ;  /* 0x0000000609097212 */ /* 0x000fc600078e3cff */
[----:B------:R-:W-:Y:S01]  /*0490*/  IMAD.MOV.U32 R2, RZ, RZ, R5 ;  /* 0x000000ffff027224 */ /* 0x000fe200078e0005 */
[----:B------:R-:W-:Y:S01]  /*04a0*/  ISETP.GT.U32.AND P0, PT, R14, R7, PT ;  /* 0x000000070e00720c */ /* 0x000fe20003f04070 */
[----:B------:R-:W-:Y:S01]  /*04b0*/  VIADD R5, R10, 0xffffffe ;  /* 0x0ffffffe0a057836 */ /* 0x000fe20000000000 */
[----:B------:R-:W-:Y:S01]  /*04c0*/  ISETP.GE.AND P4, PT, R9, RZ, PT ;  /* 0x000000ff0900720c */ /* 0x000fe20003f86270 */
[----:B------:R-:W-:-:S04]  /*04d0*/  IMAD.HI.U32 R3, R3, R2, RZ ;  /* 0x0000000203037227 */ /* 0x000fc800078e00ff */
[----:B------:R-:W-:Y:S01]  /*04e0*/  IMAD R8, R3, R8, R2 ;  /* 0x0000000803087224 */ /* 0x000fe200078e0202 */
[----:B------:R-:W2:Y:S01]  /*04f0*/  F2I.FTZ.U32.TRUNC.NTZ R5, R5 ;  /* 0x0000000500057305 */ /* 0x000ea2000021f000 */
[----:B------:R-:W3:Y:S03]  /*0500*/  S2R R2, SR_TID.X ;  /* 0x0000000000027919 */ /* 0x000ee60000002100 */
[----:B------:R-:W-:Y:S01]  /*0510*/  ISETP.GT.U32.AND P3, PT, R14, R8, PT ;  /* 0x000000080e00720c */ /* 0x000fe20003f64070 */
[----:B------:R-:W-:-:S05]  /*0520*/  @!P0 IMAD.IADD R7, R7, 0x1, -R14 ;  /* 0x0000000107078824 */ /* 0x000fca00078e0a0e */
[----:B------:R-:W-:Y:S01]  /*0530*/  ISETP.GT.U32.AND P0, PT, R14, R7, PT ;  /* 0x000000070e00720c */ /* 0x000fe20003f04070 */
[----:B--2---:R-:W-:-:S06]  /*0540*/  IMAD.MOV R10, RZ, RZ, -R5 ;  /* 0x000000ffff0a7224 */ /* 0x004fcc00078e0a05 */
[--C-:B------:R-:W-:Y:S02]  /*0550*/  @!P3 IMAD.IADD R8, R8, 0x1, -R14.reuse ;  /* 0x000000010808b824 */ /* 0x100fe400078e0a0e */
[----:B------:R-:W-:Y:S02]  /*0560*/  @!P3 VIADD R3, R3, 0x1 ;  /* 0x000000010303b836 */ /* 0x000fe40000000000 */
[----:B------:R-:W-:Y:S01]  /*0570*/  IMAD R11, R10, R21, RZ ;  /* 0x000000150a0b7224 */ /* 0x000fe200078e02ff */
[----:B------:R-:W-:Y:S01]  /*0580*/  ISETP.GE.U32.AND P1, PT, R8, R14, PT ;  /* 0x0000000e0800720c */ /* 0x000fe20003f26070 */
[----:B------:R-:W-:Y:S01]  /*0590*/  @!P0 IMAD.IADD R7, R7, 0x1, -R14 ;  /* 0x0000000107078824 */ /* 0x000fe200078e0a0e */
[----:B------:R-:W-:Y:S02]  /*05a0*/  ISETP.NE.AND P0, PT, R6, RZ, PT ;  /* 0x000000ff0600720c */ /* 0x000fe40003f05270 */
[----:B------:R-:W-:Y:S01]  /*05b0*/  LOP3.LUT R6, RZ, R6, RZ, 0x33, !PT ;  /* 0x00000006ff067212 */ /* 0x000fe200078e33ff */
[----:B------:R-:W-:-:S05]  /*05c0*/  @!P2 IMAD.MOV R7, RZ, RZ, -R7 ;  /* 0x000000ffff07a224 */ /* 0x000fca00078e0a07 */
[----:B------:R-:W-:Y:S02]  /*05d0*/  SEL R7, R6, R7, !P0 ;  /* 0x0000000706077207 */ /* 0x000fe40004000000 */
[--C-:B---3--:R-:W-:Y:S01]  /*05e0*/  SHF.R.U32.HI R9, RZ, 0x2, R2.reuse ;  /* 0x00000002ff097819 */ /* 0x108fe20000011602 */
[----:B------:R-:W-:Y:S01]  /*05f0*/  @P1 VIADD R3, R3, 0x1 ;  /* 0x0000000103031836 */ /* 0x000fe20000000000 */
[--C-:B------:R-:W-:Y:S01]  /*0600*/  SHF.R.U32.HI R8, RZ, 0x4, R2.reuse ;  /* 0x00000004ff087819 */ /* 0x100fe20000011602 */
[----:B------:R-:W-:Y:S01]  /*0610*/  IMAD.IADD R7, R4, 0x1, R7 ;  /* 0x0000000104077824 */ /* 0x000fe200078e0207 */
[----:B------:R-:W-:Y:S01]  /*0620*/  SGXT.U32 R9, R9, 0x5 ;  /* 0x000000050909781a */ /* 0x000fe20000000000 */
[----:B------:R-:W-:Y:S01]  /*0630*/  IMAD.MOV.U32 R4, RZ, RZ, RZ ;  /* 0x000000ffff047224 */ /* 0x000fe200078e00ff */
[--C-:B------:R-:W-:Y:S01]  /*0640*/  SHF.R.U32.HI R91, RZ, 0x4, R2.reuse ;  /* 0x00000004ff5b7819 */ /* 0x100fe20000011602 */
[----:B------:R-:W-:Y:S01]  /*0650*/  IMAD.SHL.U32 R7, R7, 0x40, RZ ;  /* 0x0000004007077824 */ /* 0x000fe200078e00ff */
[----:B------:R-:W-:Y:S01]  /*0660*/  SHF.R.U32.HI R92, RZ, 0x5, R2 ;  /* 0x00000005ff5c7819 */ /* 0x000fe20000011602 */
[----:B------:R-:W-:Y:S01]  /*0670*/  @!P4 IMAD.MOV R3, RZ, RZ, -R3 ;  /* 0x000000ffff03c224 */ /* 0x000fe200078e0a03 */
[----:B------:R-:W-:Y:S01]  /*0680*/  SGXT.U32 R91, R91, 0x1 ;  /* 0x000000015b5b781a */ /* 0x000fe20000000000 */
[----:B------:R-:W-:Y:S01]  /*0690*/  IMAD.HI.U32 R5, R5, R11, R4 ;  /* 0x0000000b05057227 */ /* 0x000fe200078e0004 */
[----:B------:R-:W-:-:S02]  /*06a0*/  LOP3.LUT R11, R7, R9, RZ, 0xfc, !PT ;  /* 0x00000009070b7212 */ /* 0x000fc400078efcff */
[----:B------:R-:W-:Y:S02]  /*06b0*/  LOP3.LUT R19, R7, 0x20, R9, 0xfe, !PT ;  /* 0x0000002007137812 */ /* 0x000fe400078efe09 */
[----:B------:R-:W-:Y:S02]  /*06c0*/  SEL R4, R6, R3, !P0 ;  /* 0x0000000306047207 */ /* 0x000fe40004000000 */
[----:B------:R-:W-:Y:S02]  /*06d0*/  SGXT.U32 R6, R8, 0x3 ;  /* 0x000000030806781a */ /* 0x000fe40000000000 */
[----:B------:R-:W-:Y:S01]  /*06e0*/  IABS R8, R0 ;  /* 0x0000000000087213 */ /* 0x000fe20000000000 */
[----:B------:R-:W-:Y:S01]  /*06f0*/  IMAD.SHL.U32 R4, R4, 0x80, RZ ;  /* 0x0000008004047824 */ /* 0x000fe200078e00ff */
[----:B------:R-:W-:Y:S02]  /*0700*/  IABS R10, R11 ;  /* 0x0000000b000a7213 */ /* 0x000fe40000000000 */
[----:B------:R-:W-:Y:S01]  /*0710*/  IABS R12, R19 ;  /* 0x00000013000c7213 */ /* 0x000fe20000000000 */
[----:B------:R-:W-:Y:S01]  /*0720*/  IMAD.MOV R13, RZ, RZ, -R8 ;  /* 0x000000ffff0d7224 */ /* 0x000fe200078e0a08 */
[----:B------:R-:W-:Y:S01]  /*0730*/  LOP3.LUT R3, R7, R6, RZ, 0xfc, !PT ;  /* 0x0000000607037212 */ /* 0x000fe200078efcff */
[----:B------:R-:W-:Y:S01]  /*0740*/  IMAD.HI.U32 R6, R5, R10, RZ ;  /* 0x0000000a05067227 */ /* 0x000fe200078e00ff */
[----:B------:R-:W-:-:S02]  /*0750*/  LOP3.LUT R20, R4, R9, RZ, 0xfc, !PT ;  /* 0x0000000904147212 */ /* 0x000fc400078efcff */
[----:B------:R-:W-:Y:S01]  /*0760*/  ISETP.GE.AND P1, PT, R11, RZ, PT ;  /* 0x000000ff0b00720c */ /* 0x000fe20003f26270 */
[----:B------:R-:W-:Y:S01]  /*0770*/  IMAD.HI.U32 R5, R5, R12, RZ ;  /* 0x0000000c05057227 */ /* 0x000fe200078e00ff */
[----:B------:R-:W-:Y:S02]  /*0780*/  LOP3.LUT R24, R4, 0x40, R9, 0xfe, !PT ;  /* 0x0000004004187812 */ /* 0x000fe400078efe09 */
[----:B------:R-:W-:Y:S01]  /*0790*/  LOP3.LUT R26, R4, 0x60, R9, 0xfe, !PT ;  /* 0x00000060041a7812 */ /* 0x000fe200078efe09 */
[-C--:B------:R-:W-:Y:S01]  /*07a0*/  IMAD R10, R6, R13.reuse, R10 ;  /* 0x0000000d060a7224 */ /* 0x080fe200078e020a */
[----:B------:R-:W-:Y:S01]  /*07b0*/  LOP3.LUT R22, R4, 0x20, R9, 0xfe, !PT ;  /* 0x0000002004167812 */ /* 0x000fe200078efe09 */
[----:B------:R-:W-:Y:S01]  /*07c0*/  IMAD R12, R5, R13, R12 ;  /* 0x0000000d050c7224 */ /* 0x000fe200078e020c */
[----:B------:R-:W-:Y:S01]  /*07d0*/  LOP3.LUT R5, R9, 0x20, RZ, 0xfc, !PT ;  /* 0x0000002009057812 */ /* 0x000fe200078efcff */
[----:B------:R-:W-:Y:S01]  /*07e0*/  IMAD.SHL.U32 R11, R2, 0x8, RZ ;  /* 0x00000008020b7824 */ /* 0x000fe200078e00ff */
[C---:B------:R-:W-:Y:S01]  /*07f0*/  ISETP.GT.U32.AND P0, PT, R21.reuse, R10, PT ;  /* 0x0000000a1500720c */ /* 0x040fe20003f04070 */
[----:B------:R-:W-:Y:S01]  /*0800*/  IMAD.HI R7, R20, 0x2aaaaaab, RZ ;  /* 0x2aaaaaab14077827 */ /* 0x000fe200078e02ff */
[----:B------:R-:W-:-:S02]  /*0810*/  ISETP.GT.U32.AND P2, PT, R21, R12, PT ;  /* 0x0000000c1500720c */ /* 0x000fc40003f44070 */
[----:B------:R-:W-:Y:S01]  /*0820*/  LOP3.LUT R14, R11, 0x18, R2, 0x48, !PT ;  /* 0x000000180b0e7812 */ /* 0x000fe200078e4802 */
[----:B------:R-:W-:Y:S01]  /*0830*/  IMAD.HI R15, R24, 0x2aaaaaab, RZ ;  /* 0x2aaaaaab180f7827 */ /* 0x000fe200078e02ff */
[----:B------:R-:W-:Y:S02]  /*0840*/  SHF.R.U32.HI R8, RZ, 0x1f, R7 ;  /* 0x0000001fff087819 */ /* 0x000fe40000011607 */
[----:B------:R-:W-:Y:S01]  /*0850*/  LOP3.LUT R6, R9, 0x40, RZ, 0xfc, !PT ;  /* 0x0000004009067812 */ /* 0x000fe200078efcff */
[----:B------:R-:W-:Y:S01]  /*0860*/  IMAD.HI R17, R26, 0x2aaaaaab, RZ ;  /* 0x2aaaaaab1a117827 */ /* 0x000fe200078e02ff */
[----:B------:R-:W-:Y:S02]  /*0870*/  LEA.HI R13, R7, R8, RZ, 0x15 ;  /* 0x00000008070d7211 */ /* 0x000fe400078fa8ff */
[----:B------:R-:W-:Y:S01]  /*0880*/  SHF.R.U32.HI R16, RZ, 0x1f, R15 ;  /* 0x0000001fff107819 */ /* 0x000fe2000001160f */
[--C-:B------:R-:W-:Y:S01]  /*0890*/  @!P0 IMAD.IADD R10, R10, 0x1, -R21.reuse ;  /* 0x000000010a0a8824 */ /* 0x100fe200078e0a15 */
[C---:B------:R-:W-:Y:S01]  /*08a0*/  LOP3.LUT R7, R9.reuse, 0x60, RZ, 0xfc, !PT ;  /* 0x0000006009077812 */ /* 0x040fe200078efcff */
[----:B------:R-:W-:Y:S01]  /*08b0*/  @!P2 IMAD.IADD R12, R12, 0x1, -R21 ;  /* 0x000000010c0ca824 */ /* 0x000fe200078e0a15 */
[----:B------:R-:W-:Y:S01]  /*08c0*/  SHF.R.U32.HI R18, RZ, 0x1f, R17 ;  /* 0x0000001fff127819 */ /* 0x000fe20000011611 */
[----:B------:R-:W-:Y:S01]  /*08d0*/  IMAD R8, R9, 0x20, R14 ;  /* 0x0000002009087824 */ /* 0x000fe200078e020e */
[C---:B------:R-:W-:Y:S01]  /*08e0*/  ISETP.GT.U32.AND P0, PT, R21.reuse, R10, PT ;  /* 0x0000000a1500720c */ /* 0x040fe20003f04070 */
[----:B------:R-:W-:Y:S01]  /*08f0*/  IMAD.HI R9, R22, 0x2aaaaaab, RZ ;  /* 0x2aaaaaab16097827 */ /* 0x000fe200078e02ff */
[----:B------:R-:W-:-:S02]  /*0900*/  ISETP.GT.U32.AND P2, PT, R21, R12, PT ;  /* 0x0000000c1500720c */ /* 0x000fc40003f44070 */
[----:B------:R-:W-:Y:S01]  /*0910*/  ISETP.GE.AND P3, PT, R19, RZ, PT ;  /* 0x000000ff1300720c */ /* 0x000fe20003f66270 */
[--C-:B------:R-:W-:Y:S01]  /*0920*/  IMAD R5, R5, 0x20, R14.reuse ;  /* 0x0000002005057824 */ /* 0x100fe200078e020e */
[----:B------:R-:W-:Y:S01]  /*0930*/  LEA.HI R15, R15, R16, RZ, 0x15 ;  /* 0x000000100f0f7211 */ /* 0x000fe200078fa8ff */
[--C-:B------:R-:W-:Y:S01]  /*0940*/  IMAD R6, R6, 0x20, R14.reuse ;  /* 0x0000002006067824 */ /* 0x100fe200078e020e */
[----:B------:R-:W-:Y:S01]  /*0950*/  LEA.HI R19, R17, R18, RZ, 0x15 ;  /* 0x0000001211137211 */ /* 0x000fe200078fa8ff */
[----:B------:R-:W-:Y:S01]  /*0960*/  IMAD R7, R7, 0x20, R14 ;  /* 0x0000002007077824 */ /* 0x000fe200078e020e */
[----:B------:R-:W2:Y:S01]  /*0970*/  LDC.64 R16, c[0x0][0x210] ;  /* 0x00008400ff107b82 */ /* 0x000ea20000000a00 */
[----:B------:R-:W-:Y:S02]  /*0980*/  SHF.R.U32.HI R14, RZ, 0x1f, R9 ;  /* 0x0000001fff0e7819 */ /* 0x000fe40000011609 */
[--C-:B------:R-:W-:Y:S01]  /*0990*/  @!P0 IMAD.IADD R10, R10, 0x1, -R21.reuse ;  /* 0x000000010a0a8824 */ /* 0x100fe200078e0a15 */
[----:B------:R-:W-:Y:S01]  /*09a0*/  ISETP.NE.AND P0, PT, R0, RZ, PT ;  /* 0x000000ff0000720c */ /* 0x000fe20003f05270 */
[----:B------:R-:W-:Y:S01]  /*09b0*/  @!P2 IMAD.IADD R12, R12, 0x1, -R21 ;  /* 0x000000010c0ca824 */ /* 0x000fe200078e0a15 */
[----:B------:R-:W-:Y:S01]  /*09c0*/  LEA.HI R9, R9, R14, RZ, 0x15 ;  /* 0x0000000e09097211 */ /* 0x000fe200078fa8ff */
[----:B------:R-:W-:Y:S01]  /*09d0*/  @!P1 IMAD.MOV R10, RZ, RZ, -R10 ;  /* 0x000000ffff0a9224 */ /* 0x000fe200078e0a0a */
[----:B------:R-:W-:Y:S01]  /*09e0*/  LOP3.LUT R11, R11, 0x18, RZ, 0xc0, !PT ;  /* 0x000000180b0b7812 */ /* 0x000fe200078ec0ff */
[----:B------:R-:W-:Y:S01]  /*09f0*/  @!P3 IMAD.MOV R12, RZ, RZ, -R12 ;  /* 0x000000ffff0cb224 */ /* 0x000fe200078e0a0c */
[----:B------:R-:W-:Y:S01]  /*0a00*/  LEA R25, R8, UR14, 0x1 ;  /* 0x0000000e08197c11 */ /* 0x000fe2000f8e08ff */
[----:B------:R-:W-:Y:S01]  /*0a10*/  IMAD R18, R9, -0x3000, R22 ;  /* 0xffffd00009127824 */ /* 0x000fe200078e0216 */
[----:B------:R-:W-:Y:S01]  /*0a20*/  LOP3.LUT R9, RZ, R0, RZ, 0x33, !PT ;  /* 0x00000000ff097212 */ /* 0x000fe200078e33ff */
[----:B------:R-:W-:Y:S01]  /*0a30*/  IMAD R14, R13, -0x3000, R20 ;  /* 0xffffd0000d0e7824 */ /* 0x000fe200078e0214 */
[----:B------:R-:W-:Y:S01]  /*0a40*/  LEA R33, R5, UR14, 0x1 ;  /* 0x0000000e05217c11 */ /* 0x000fe2000f8e08ff */
[----:B------:R-:W-:Y:S01]  /*0a50*/  IMAD R20, R15, -0x3000, R24 ;  /* 0xffffd0000f147824 */ /* 0x000fe200078e0218 */
[----:B------:R-:W-:Y:S01]  /*0a60*/  SEL R10, R9, R10, !P0 ;  /* 0x0000000a090a7207 */ /* 0x000fe20004000000 */
[----:B------:R-:W-:Y:S01]  /*0a70*/  IMAD R22, R19, -0x3000, R26 ;  /* 0xffffd00013167824 */ /* 0x000fe200078e021a */
[----:B------:R-:W-:Y:S01]  /*0a80*/  SEL R12, R9, R12, !P0 ;  /* 0x0000000c090c7207 */ /* 0x000fe20004000000 */
[--C-:B------:R-:W-:Y:S01]  /*0a90*/  IMAD R19, R14, 0xc00, R11.reuse ;  /* 0x00000c000e137824 */ /* 0x100fe200078e020b */
[----:B------:R-:W-:Y:S01]  /*0aa0*/  LEA R35, R6, UR14, 0x1 ;  /* 0x0000000e06237c11 */ /* 0x000fe2000f8e08ff */
[--C-:B------:R-:W-:Y:S01]  /*0ab0*/  IMAD R15, R10, 0xc00, R11.reuse ;  /* 0x00000c000a0f7824 */ /* 0x100fe200078e020b */
[----:B------:R-:W-:Y:S01]  /*0ac0*/  LEA R37, R7, UR14, 0x1 ;  /* 0x0000000e07257c11 */ /* 0x000fe2000f8e08ff */
[--C-:B------:R-:W-:Y:S01]  /*0ad0*/  IMAD R9, R12, 0xc00, R11.reuse ;  /* 0x00000c000c097824 */ /* 0x100fe200078e020b */
[----:B------:R-:W-:Y:S01]  /*0ae0*/  LOP3.LUT R92, R92, 0x7fffffc, RZ, 0xc0, !PT ;  /* 0x07fffffc5c5c7812 */ /* 0x000fe200078ec0ff */
[----:B------:R-:W-:-:S02]  /*0af0*/  IMAD R27, R18, 0xc00, R11 ;  /* 0x00000c00121b7824 */ /* 0x000fc400078e020b */
[----:B--2---:R-:W-:-:S04]  /*0b00*/  IMAD.WIDE R14, R15, 0x2, R16 ;  /* 0x000000020f0e7825 */ /* 0x004fc800078e0210 */
[----:B------:R-:W-:Y:S01]  /*0b10*/  IMAD R29, R20, 0xc00, R11 ;  /* 0x00000c00141d7824 */ /* 0x000fe200078e020b */
[----:B------:R-:W-:Y:S01]  /*0b20*/  @!PT LDS RZ, [RZ] ;  /* 0x00000000fffff984 */ /* 0x000fe20000000800 */
[----:B------:R-:W-:Y:S01]  /*0b30*/  @!PT LDS RZ, [RZ] ;  /* 0x00000000fffff984 */ /* 0x000fe20000000800 */
[----:B------:R-:W-:Y:S01]  /*0b40*/  @!PT LDS RZ, [RZ] ;  /* 0x00000000fffff984 */ /* 0x000fe20000000800 */
[----:B------:R-:W-:Y:S01]  /*0b50*/  LDGSTS.E.BYPASS.128 [R25], desc[UR18][R14.64] ;  /* 0x000000000e197fae */ /* 0x000fe2000b901c52 */
[----:B------:R-:W-:Y:S01]  /*0b60*/  IMAD.WIDE R16, R9, 0x2, R16 ;  /* 0x0000000209107825 */ /* 0x000fe200078e0210 */
[----:B------:R-:W-:-:S03]  /*0b70*/  IADD3 R9, P0, R14, 0x80, RZ ;  /* 0x000000800e097810 */ /* 0x000fc60007f1e0ff */
[----:B------:R-:W-:Y:S01]  /*0b80*/  IMAD R11, R22, 0xc00, R11 ;  /* 0x00000c00160b7824 */ /* 0x000fe200078e020b */
[----:B------:R-:W-:Y:S01]  /*0b90*/  LDGSTS.E.BYPASS.128 [R33], desc[UR18][R16.64] ;  /* 0x0000000010217fae */ /* 0x000fe2000b901c52 */
[--C-:B-1---5:R-:W-:Y:S01]  /*0ba0*/  IMAD.WIDE R18, R19, 0x2, R30.reuse ;  /* 0x0000000213127825 */ /* 0x122fe200078e021e */
[----:B------:R-:W-:Y:S02]  /*0bb0*/  IADD3 R10, P1, R16, 0x80, RZ ;  /* 0x00000080100a7810 */ /* 0x000fe40007f3e0ff */
[----:B------:R-:W0:Y:S01]  /*0bc0*/  LDGDEPBAR ;  /* 0x00000000000079af */ /* 0x000e220000000000 */
[----:B------:R-:W-:-:S03]  /*0bd0*/  IMAD.WIDE R26, R27, 0x2, R30 ;  /* 0x000000021b1a7825 */ /* 0x000fc600078e021e */
[----:B------:R-:W-:Y:S01]  /*0be0*/  LDGSTS.E.BYPASS.128 [R25+0x3000], desc[UR18][R18.64] ;  /* 0x0300000012197fae */ /* 0x000fe2000b901c52 */
[--C-:B------:R-:W-:Y:S01]  /*0bf0*/  IMAD.WIDE R28, R29, 0x2, R30.reuse ;  /* 0x000000021d1c7825 */ /* 0x100fe200078e021e */
[----:B------:R-:W-:Y:S02]  /*0c00*/  IADD3 R20, P2, R26, 0x80, RZ ;  /* 0x000000801a147810 */ /* 0x000fe40007f5e0ff */
[----:B------:R-:W-:Y:S01]  /*0c10*/  LDGSTS.E.BYPASS.128 [R33+0x3000], desc[UR18][R26.64] ;  /* 0x030000001a217fae */ /* 0x000fe2000b901c52 */
[----:B------:R-:W-:-:S03]  /*0c20*/  IMAD.WIDE R30, R11, 0x2, R30 ;  /* 0x000000020b1e7825 */ /* 0x000fc600078e021e */
[----:B------:R-:W-:Y:S01]  /*0c30*/  LDGSTS.E.BYPASS.128 [R35+0x3000], desc[UR18][R28.64] ;  /* 0x030000001c237fae */ /* 0x000fe2000b901c52 */
[----:B------:R-:W-:Y:S01]  /*0c40*/  IMAD.X R11, RZ, RZ, R15, P0 ;  /* 0x000000ffff0b7224 */ /* 0x000fe200000e060f */
[----:B------:R-:W-:Y:S01]  /*0c50*/  IADD3 R12, P0, R18, 0x80, RZ ;  /* 0x00000080120c7810 */ /* 0x000fe20007f1e0ff */
[----:B------:R-:W-:Y:S01]  /*0c60*/  IMAD.X R13, RZ, RZ, R17, P1 ;  /* 0x000000ffff0d7224 */ /* 0x000fe200008e0611 */
[----:B------:R-:W-:Y:S01]  /*0c70*/  LDGSTS.E.BYPASS.128 [R37+0x3000], desc[UR18][R30.64] ;  /* 0x030000001e257fae */ /* 0x000fe2000b901c52 */
[----:B------:R-:W-:Y:S01]  /*0c80*/  IADD3 R22, P1, R28, 0x80, RZ ;  /* 0x000000801c167810 */ /* 0x000fe20007f3e0ff */
[----:B------:R-:W-:Y:S02]  /*0c90*/  IMAD.X R88, RZ, RZ, R27, P2 ;  /* 0x000000ffff587224 */ /* 0x000fe400010e061b */
[----:B------:R-:W0:Y:S01]  /*0ca0*/  LDGDEPBAR ;  /* 0x00000000000079af */ /* 0x000e220000000000 */
[----:B------:R-:W-:Y:S01]  /*0cb0*/  IMAD.X R21, RZ, RZ, R19, P0 ;  /* 0x000000ffff157224 */ /* 0x000fe200000e0613 */
[----:B------:R-:W-:Y:S01]  /*0cc0*/  BAR.SYNC.DEFER_BLOCKING 0x0 ;  /* 0x0000000000007b1d */ /* 0x000fe20000010000 */
[----:B------:R-:W-:Y:S01]  /*0cd0*/  IADD3 R23, P0, R30, 0x80, RZ ;  /* 0x000000801e177810 */ /* 0x000fe20007f1e0ff */
[----:B------:R-:W-:-:S04]  /*0ce0*/  IMAD.X R89, RZ, RZ, R29, P1 ;  /* 0x000000ffff597224 */ /* 0x000fc800008e061d */
[----:B------:R-:W-:Y:S01]  /*0cf0*/  IMAD.X R90, RZ, RZ, R31, P0 ;  /* 0x000000ffff5a7224 */ /* 0x000fe200000e061f */
[----:B------:R-:W-:Y:S01]  /*0d00*/  @!PT LDS RZ, [RZ] ;  /* 0x00000000fffff984 */ /* 0x000fe20000000800 */
[----:B------:R-:W-:Y:S01]  /*0d10*/  @!PT LDS RZ, [RZ] ;  /* 0x00000000fffff984 */ /* 0x000fe20000000800 */
[----:B------:R-:W-:Y:S01]  /*0d20*/  @!PT LDS RZ, [RZ] ;  /* 0x00000000fffff984 */ /* 0x000fe20000000800 */
[----:B------:R-:W-:Y:S04]  /*0d30*/  LDGSTS.E.BYPASS.128 [R25+0x1000], desc[UR18][R14.64+0x40] ;  /* 0x010000400e197fae */ /* 0x000fe8000b901c52 */
[----:B------:R-:W-:Y:S04]  /*0d40*/  LDGSTS.E.BYPASS.128 [R33+0x1000], desc[UR18][R16.64+0x40] ;  /* 0x0100004010217fae */ /* 0x000fe8000b901c52 */
[----:B------:R-:W0:Y:S04]  /*0d50*/  LDGDEPBAR ;  /* 0x00000000000079af */ /* 0x000e280000000000 */
[----:B------:R1:W-:Y:S04]  /*0d60*/  LDGSTS.E.BYPASS.128 [R25+0x5000], desc[UR18][R18.64+0x40] ;  /* 0x0500004012197fae */ /* 0x0003e8000b901c52 */
[----:B------:R2:W-:Y:S04]  /*0d70*/  LDGSTS.E.BYPASS.128 [R33+0x5000], desc[UR18][R26.64+0x40] ;  /* 0x050000401a217fae */ /* 0x0005e8000b901c52 */
[----:B------:R3:W-:Y:S04]  /*0d80*/  LDGSTS.E.BYPASS.128 [R35+0x5000], desc[UR18][R28.64+0x40] ;  /* 0x050000401c237fae */ /* 0x0007e8000b901c52 */
[----:B------:R4:W-:Y:S01]  /*0d90*/  LDGSTS.E.BYPASS.128 [R37+0x5000], desc[UR18][R30.64+0x40] ;  /* 0x050000401e257fae */ /* 0x0009e2000b901c52 */
[----:B-1----:R-:W-:-:S03]  /*0da0*/  CS2R R24, SRZ ;  /* 0x0000000000187805 */ /* 0x002fc6000001ff00 */
[----:B------:R-:W0:Y:S01]  /*0db0*/  LDGDEPBAR ;  /* 0x00000000000079af */ /* 0x000e220000000000 */
[----:B--2---:R-:W-:Y:S02]  /*0dc0*/  CS2R R26, SRZ ;  /* 0x00000000001a7805 */ /* 0x004fe4000001ff00 */
[----:B------:R-:W-:Y:S02]  /*0dd0*/  CS2R R32, SRZ ;  /* 0x0000000000207805 */ /* 0x000fe4000001ff00 */
[----:B---3--:R-:W-:Y:S02]  /*0de0*/  CS2R R28, SRZ ;  /* 0x00000000001c7805 */ /* 0x008fe4000001ff00 */
[----:B------:R-:W-:Y:S02]  /*0df0*/  CS2R R34, SRZ ;  /* 0x0000000000227805 */ /* 0x000fe4000001ff00 */
[----:B----4-:R-:W-:Y:S02]  /*0e00*/  CS2R R30, SRZ ;  /* 0x00000000001e7805 */ /* 0x010fe4000001ff00 */
[----:B------:R-:W-:-:S07]  /*0e10*/  CS2R R36, SRZ ;  /* 0x0000000000247805 */ /* 0x000fce000001ff00 */
.L_x_0:
[----:B------:R-:W1:Y:S01]  /*0e20*/  SHFL.IDX PT, R14, R92, RZ, 0x1f ;  /* 0x00001fff5c0e7589 */ /* 0x000e6200000e0000 */
[----:B------:R-:W-:Y:S01]  /*0e30*/  UIADD3 UR6, UR6, 0x1, URZ ;  /* 0x0000000106067890 */ /* 0x000fe2000fffe03f */
[----:B------:R-:W-:-:S04]  /*0e40*/  DEPBAR.LE SB0, 0x2 ;  /* 0x000080800000791a */ /* 0x000fc80000000000 */
[----:B------:R-:W-:Y:S01]  /*0e50*/  UISETP.GE.AND UP0, UPT, UR6, 0x3, UPT ;  /* 0x000000030600788c */ /* 0x000fe2000bf06270 */
[----:B------:R-:W-:Y:S01]  /*0e60*/  BAR.SYNC.DEFER_BLOCKING 0x0 ;  /* 0x0000000000007b1d */ /* 0x000fe20000010000 */
[----:B------:R-:W-:Y:S01]  /*0e70*/  UIADD3 UR15, UR15, 0x1, URZ ;  /* 0x000000010f0f7890 */ /* 0x000fe2000fffe03f */
[----:B------:R-:W-:Y:S01]  /*0e80*/  VIADD R93, R93, 0x20 ;  /* 0x000000205d5d7836 */ /* 0x000fe20000000000 */
[----:B------:R-:W-:Y:S01]  /*0e90*/  USEL UR16, UR6, URZ, !UP0 ;  /* 0x0000003f06107287 */ /* 0x000fe2000c000000 */
[----:B------:R-:W-:Y:S02]  /*0ea0*/  IADD3 R18, P1, R9, UR4, RZ ;  /* 0x0000000409127c10 */ /* 0x000fe4000ff3e0ff */
[----:B------:R-:W-:Y:S01]  /*0eb0*/  UMOV UR11, 0x80000020 ;  /* 0x80000020000b7882 */ /* 0x000fe20000000000 */
[----:B------:R-:W-:Y:S01]  /*0ec0*/  ULEA UR6, UR16, UR14, 0xc ;  /* 0x0000000e10067291 */ /* 0x000fe2000f8e603f */
[----:B------:R-:W-:Y:S02]  /*0ed0*/  ISETP.GE.U32.AND P0, PT, R93, 0xbc0, PT ;  /* 0x00000bc05d00780c */ /* 0x000fe40003f06070 */
[----:B------:R-:W-:Y:S01]  /*0ee0*/  IADD3.X R19, R11, UR5, RZ, P1, !PT ;  /* 0x000000050b137c10 */ /* 0x000fe20008ffe4ff */
[----:B------:R-:W-:Y:S01]  /*0ef0*/  USHF.R.U32.HI UR8, URZ, 0x4, UR6 ;  /* 0x000000043f087899 */ /* 0x000fe20008011606 */
[----:B------:R-:W-:Y:S01]  /*0f00*/  IADD3 R16, P1, R10, UR4, RZ ;  /* 0x000000040a107c10 */ /* 0x000fe2000ff3e0ff */
[----:B------:R-:W-:-:S02]  /*0f10*/  ULEA UR6, UR16, UR17, 0xd ;  /* 0x0000001110067291 */ /* 0x000fc4000f8e683f */
[----:B------:R-:W-:Y:S01]  /*0f20*/  ULOP3.LUT UR8, UR8, 0x3fff, URZ, 0xc0, !UPT ;  /* 0x00003fff08087892 */ /* 0x000fe2000f8ec03f */
[----:B------:R-:W-:Y:S01]  /*0f30*/  IADD3.X R17, R13, UR5, RZ, P1, !PT ;  /* 0x000000050d117c10 */ /* 0x000fe20008ffe4ff */
[----:B------:R-:W-:Y:S01]  /*0f40*/  USHF.R.U32.HI UR6, URZ, 0x4, UR6 ;  /* 0x000000043f067899 */ /* 0x000fe20008011606 */
[----:B-1----:R-:W-:Y:S02]  /*0f50*/  R2UR UR7, R14 ;  /* 0x000000000e0772ca */ /* 0x002fe400000e0000 */
[----:B------:R-:W-:Y:S01]  /*0f60*/  IADD3 R14, P1, R12, UR4, RZ ;  /* 0x000000040c0e7c10 */ /* 0x000fe2000ff3e0ff */
[----:B------:R-:W-:Y:S01]  /*0f70*/  ULOP3.LUT UR6, UR6, 0x3fff, URZ, 0xc0, !UPT ;  /* 0x00003fff06067892 */ /* 0x000fe2000f8ec03f */
[----:B------:R-:W-:-:S03]  /*0f80*/  WARPGROUP.ARRIVE ;  /* 0x00000000000079c5 */ /* 0x000fc60000000000 */
[----:B------:R-:W-:-:S06]  /*0f90*/  ULOP3.LUT UR10, UR6, 0x2000000, URZ, 0xfc, !UPT ;  /* 0x02000000060a7892 */ /* 0x000fcc000f8efc3f */
[----:B------:R-:W-:-:S04]  /*0fa0*/  USHF.L.U32 UR7, UR7, 0x6, URZ ;  /* 0x0000000607077899 */ /* 0x000fc8000800063f */
[----:B------:R-:W-:-:S04]  /*0fb0*/  ULOP3.LUT UR7, UR7, 0xc0, URZ, 0xc0, !UPT ;  /* 0x000000c007077892 */ /* 0x000fc8000f8ec03f */
[----:B------:R-:W-:-:S03]  /*0fc0*/  UIADD3 UR12, UP0, UR7, UR8, URZ ;  /* 0x00000008070c7290 */ /* 0x000fc6000ff1e03f */
[----:B------:R-:W-:Y:S01]  /*0fd0*/  UMOV UR7, URZ ;  /* 0x0000003f00077c82 */ /* 0x000fe20008000000 */
[----:B------:R-:W-:Y:S02]  /*0fe0*/  UIADD3.X UR13, URZ, URZ, URZ, UP0, !UPT ;  /* 0x0000003f3f0d7290 */ /* 0x000fe400087fe43f */
[----:B------:R-:W-:Y:S02]  /*0ff0*/  ULOP3.LUT UR8, UR12, 0x1000000, URZ, 0xfc, !UPT ;  /* 0x010000000c087892 */ /* 0x000fe4000f8efc3f */
[----:B------:R-:W-:Y:S02]  /*1000*/  ULOP3.LUT UR9, UR13, 0x80000020, URZ, 0xfc, !UPT ;  /* 0x800000200d097892 */ /* 0x000fe4000f8efc3f */
[----:B------:R-:W-:-:S04]  /*1010*/  UISETP.GE.AND UP0, UPT, UR15, 0x3, UPT ;  /* 0x000000030f00788c */ /* 0x000fc8000bf06270 */
[----:B------:R-:W-:-:S03]  /*1020*/  USEL UR15, UR15, URZ, !UP0 ;  /* 0x0000003f0f0f7287 */ /* 0x000fc6000c000000 */
[----:B------:R-:W-:Y:S01]  /*1030*/  HGMMA.64x128x16.F32.BF16 R24, gdesc[UR8], R24 ;  /* 0x01e00000081879f0 */ /* 0x000fe20008701818 */
[----:B------:R-:W-:Y:S01]  /*1040*/  UMOV UR8, 0x1000002 ;  /* 0x0100000200087882 */ /* 0x000fe20000000000 */
[----:B------:R-:W-:Y:S01]  /*1050*/  UMOV UR9, 0x80000020 ;  /* 0x8000002000097882 */ /* 0x000fe20000000000 */
[----:B------:R-:W-:Y:S01]  /*1060*/  UMOV UR10, 0x2000002 ;  /* 0x02000002000a7882 */ /* 0x000fe20000000000 */
[----:B------:R-:W-:Y:S01]  /*1070*/  UMOV UR11, 0x80000020 ;  /* 0x80000020000b7882 */ /* 0x000fe20000000000 */
[----:B------:R-:W-:Y:S02]  /*1080*/  UIADD3.64 UR8, UR12, UR8, URZ ;  /* 0x000000080c087297 */ /* 0x000fe4000fffe03f */
[----:B------:R-:W-:Y:S02]  /*1090*/  UIADD3.64 UR10, UR6, UR10, URZ ;  /* 0x0000000a060a7297 */ /* 0x000fe4000fffe03f */
[----:B------:R-:W-:-:S06]  /*10a0*/  ULEA UR6, UR15, UR14, 0xc ;  /* 0x0000000e0f067291 */ /* 0x000fcc000f8e603f */
[----:B------:R-:W-:Y:S01]  /*10b0*/  LEA R15, R8, UR6, 0x1 ;  /* 0x00000006080f7c11 */ /* 0x000fe2000f8e08ff */
[----:B------:R-:W-:Y:S03]  /*10c0*/  HGMMA.64x128x16.F32.BF16 R24, gdesc[UR8], R24, gsb0 ;  /* 0x01e00000081879f0 */ /* 0x000fe60008001818 */
[----:B------:R-:W-:Y:S02]  /*10d0*/  WARPGROUP.DEPBAR.LE gsb0, 0x1 ;  /* 0x00008000000079c5 */ /* 0x000fe40000010100 */
[----:B------:R-:W-:Y:S06]  /*10e0*/  BAR.SYNC.DEFER_BLOCKING 0x0 ;  /* 0x0000000000007b1d */ /* 0x000fec0000010000 */
[----:B------:R-:W-:Y:S01]  /*10f0*/  @!PT LDS RZ, [RZ] ;  /* 0x00000000fffff984 */ /* 0x000fe20000000800 */
[----:B------:R-:W-:Y:S01]  /*1100*/  @!PT LDS RZ, [RZ] ;  /* 0x00000000fffff984 */ /* 0x000fe20000000800 */
[----:B------:R-:W-:Y:S01]  /*1110*/  @!PT LDS RZ, [RZ] ;  /* 0x00000000fffff984 */ /* 0x000fe20000000800 */
[----:B------:R1:W-:Y:S02]  /*1120*/  LDGSTS.E.BYPASS.128 [R15], desc[UR18][R18.64], !P0 ;  /* 0x00000000120f7fae */ /* 0x0003e4000c101c52 */
[----:B-1----:R-:W-:Y:S01]  /*1130*/  LEA R19, R5, UR6, 0x1 ;  /* 0x0000000605137c11 */ /* 0x002fe2000f8e08ff */
[----:B------:R-:W-:Y:S01]  /*1140*/  ULEA UR6, UR15, UR17, 0xd ;  /* 0x000000110f067291 */ /* 0x000fe2000f8e683f */
[----:B------:R-:W-:-:S03]  /*1150*/  IADD3.X R15, R21, UR5, RZ, P1, !PT ;  /* 0x00000005150f7c10 */ /* 0x000fc60008ffe4ff */
[----:B------:R1:W-:Y:S02]  /*1160*/  LDGSTS.E.BYPASS.128 [R19], desc[UR18][R16.64], !P0 ;  /* 0x0000000010137fae */ /* 0x0003e4000c101c52 */
[----:B------:R-:W-:Y:S02]  /*1170*/  LEA R18, R5, UR6, 0x1 ;  /* 0x0000000605127c11 */ /* 0x000fe4000f8e08ff */
[----:B------:R-:W0:Y:S01]  /*1180*/  LDGDEPBAR ;  /* 0x00000000000079af */ /* 0x000e220000000000 */
[----:B-1----:R-:W-:-:S05]  /*1190*/  LEA R17, R8, UR6, 0x1 ;  /* 0x0000000608117c11 */ /* 0x002fca000f8e08ff */
[----:B------:R1:W-:Y:S02]  /*11a0*/  LDGSTS.E.BYPASS.128 [R17], desc[UR18][R14.64], !P0 ;  /* 0x000000000e117fae */ /* 0x0003e4000c101c52 */
[----:B-1----:R-:W-:-:S04]  /*11b0*/  IADD3 R14, P1, R20, UR4, RZ ;  /* 0x00000004140e7c10 */ /* 0x002fc8000ff3e0ff */
[----:B------:R-:W-:Y:S02]  /*11c0*/  IADD3.X R15, R88, UR5, RZ, P1, !PT ;  /* 0x00000005580f7c10 */ /* 0x000fe40008ffe4ff */
[----:B------:R-:W-:-:S03]  /*11d0*/  IADD3 R16, P1, R22, UR4, RZ ;  /* 0x0000000416107c10 */ /* 0x000fc6000ff3e0ff */
[----:B------:R1:W-:Y:S01]  /*11e0*/  LDGSTS.E.BYPASS.128 [R18], desc[UR18][R14.64], !P0 ;  /* 0x000000000e127fae */ /* 0x0003e2000c101c52 */
[----:B------:R-:W-:Y:S02]  /*11f0*/  IADD3.X R17, R89, UR5, RZ, P1, !PT ;  /* 0x0000000559117c10 */ /* 0x000fe40008ffe4ff */
[----:B-1----:R-:W-:Y:S02]  /*1200*/  LEA R15, R6, UR6, 0x1 ;  /* 0x00000006060f7c11 */ /* 0x002fe4000f8e08ff */
[----:B------:R-:W-:Y:S01]  /*1210*/  IADD3 R18, P1, R23, UR4, RZ ;  /* 0x0000000417127c10 */ /* 0x000fe2000ff3e0ff */
[----:B------:R-:W-:Y:S02]  /*1220*/  UIADD3 UR4, UP0, UR4, 0x40, URZ ;  /* 0x0000004004047890 */ /* 0x000fe4000ff1e03f */
[----:B------:R1:W-:Y:S01]  /*1230*/  LDGSTS.E.BYPASS.128 [R15], desc[UR18][R16.64], !P0 ;  /* 0x00000000100f7fae */ /* 0x0003e2000c101c52 */
[----:B------:R-:W-:Y:S01]  /*1240*/  IADD3.X R19, R90, UR5, RZ, P1, !PT ;  /* 0x000000055a137c10 */ /* 0x000fe20008ffe4ff */
[----:B------:R-:W-:Y:S01]  /*1250*/  UIADD3.X UR5, URZ, UR5, URZ, UP0, !UPT ;  /* 0x000000053f057290 */ /* 0x000fe200087fe43f */
[----:B-1----:R-:W-:Y:S01]  /*1260*/  LEA R17, R7, UR6, 0x1 ;  /* 0x0000000607117c11 */ /* 0x002fe2000f8e08ff */
[----:B------:R-:W-:-:S04]  /*1270*/  UMOV UR6, UR16 ;  /* 0x0000001000067c82 */ /* 0x000fc80008000000 */
[----:B------:R1:W-:Y:S01]  /*1280*/  LDGSTS.E.BYPASS.128 [R17], desc[UR18][R18.64], !P0 ;  /* 0x0000000012117fae */ /* 0x0003e2000c101c52 */
[----:B------:R-:W-:-:S03]  /*1290*/  ISETP.GE.U32.AND P0, PT, R93, 0xbe0, PT ;  /* 0x00000be05d00780c */ /* 0x000fc60003f06070 */
[----:B------:R-:W0:Y:S10]  /*12a0*/  LDGDEPBAR ;  /* 0x00000000000079af */ /* 0x000e340000000000 */
[----:B-1----:R-:W-:Y:S05]  /*12b0*/  @!P0 BRA `(.L_x_0) ;  /* 0xfffffff800d88947 */ /* 0x002fea000383ffff */
[----:B------:R-:W-:Y:S02]  /*12c0*/  WARPGROUP.DEPBAR.LE gsb0, 0x0 ;  /* 0x00008000000079c5 */ /* 0x000fe40000010000 */
[----:B------:R-:W-:-:S04]  /*12d0*/  DEPBAR.LE SB0, 0x0 ;  /* 0x000080000000791a */ /* 0x000fc80000000000 */
[--C-:B------:R-:W-:Y:S02]  /*12e0*/  SHF.R.U32.HI R5, RZ, 0x1, R2.reuse ;  /* 0x00000001ff057819 */ /* 0x100fe40000011602 */
[----:B------:R-:W-:Y:S02]  /*12f0*/  SHF.R.U32.HI R8, RZ, 0x5, R2 ;  /* 0x00000005ff087819 */ /* 0x000fe40000011602 */
[----:B------:R-:W-:Y:S02]  /*1300*/  LOP3.LUT R6, R2, 0xf, RZ, 0xc0, !PT ;  /* 0x0000000f02067812 */ /* 0x000fe400078ec0ff */
[----:B------:R-:W-:Y:S02]  /*1310*/  LOP3.LUT R7, R5, 0x8, RZ, 0xc0, !PT ;  /* 0x0000000805077812 */ /* 0x000fe400078ec0ff */
[----:B------:R-:W-:Y:S02]  /*1320*/  LOP3.LUT R5, R8, 0x3, RZ, 0xc0, !PT ;  /* 0x0000000308057812 */ /* 0x000fe400078ec0ff */
[----:B------:R-:W-:Y:S01]  /*1330*/  F2FP.BF16.F32.PACK_AB R24, R25, R24 ;  /* 0x000000181918723e */ /* 0x000fe200000010ff */
[----:B------:R-:W-:Y:S01]  /*1340*/  IMAD R6, R6, 0x88, R7 ;  /* 0x0000008806067824 */ /* 0x000fe200078e0207 */
[----:B------:R-:W-:Y:S01]  /*1350*/  F2FP.BF16.F32.PACK_AB R25, R27, R26 ;  /* 0x0000001a1b19723e */ /* 0x000fe200000010ff */
[----:B------:R-:W-:Y:S01]  /*1360*/  IMAD.SHL.U32 R8, R5, 0x2, RZ ;  /* 0x0000000205087824 */ /* 0x000fe200078e00ff */
[----:B------:R-:W-:Y:S01]  /*1370*/  F2FP.BF16.F32.PACK_AB R32, R33, R32 ;  /* 0x000000202120723e */ /* 0x000fe200000010ff */
[----:B------:R-:W-:Y:S01]  /*1380*/  IMAD R5, R5, 0x880, R6 ;  /* 0x0000088005057824 */ /* 0x000fe200078e0206 */
[----:B------:R-:W-:Y:S01]  /*1390*/  F2FP.BF16.F32.PACK_AB R26, R29, R28 ;  /* 0x0000001c1d1a723e */ /* 0x000fe200000010ff */
[----:B------:R-:W1:Y:S01]  /*13a0*/  LDC.64 R6, c[0x0][0x220] ;  /* 0x00008800ff067b82 */ /* 0x000e620000000a00 */
[----:B------:R-:W-:-:S02]  /*13b0*/  F2FP.BF16.F32.PACK_AB R27, R31, R30 ;  /* 0x0000001e1f1b723e */ /* 0x000fc400000010ff */
[----:B------:R-:W-:Y:S02]  /*13c0*/  F2FP.BF16.F32.PACK_AB R33, R35, R34 ;  /* 0x000000222321723e */ /* 0x000fe400000010ff */
[----:B------:R-:W-:Y:S02]  /*13d0*/  F2FP.BF16.F32.PACK_AB R40, R41, R40 ;  /* 0x000000282928723e */ /* 0x000fe400000010ff */
[----:B------:R-:W-:Y:S01]  /*13e0*/  LEA R5, R5, UR14, 0x1 ;  /* 0x0000000e05057c11 */ /* 0x000fe2000f8e08ff */
[----:B------:R-:W-:Y:S01]  /*13f0*/  BAR.SYNC.DEFER_BLOCKING 0x0 ;  /* 0x0000000000007b1d */ /* 0x000fe20000010000 */
[----:B------:R-:W-:Y:S02]  /*1400*/  F2FP.BF16.F32.PACK_AB R34, R37, R36 ;  /* 0x000000242522723e */ /* 0x000fe400000010ff */
[----:B------:R-:W-:Y:S02]  /*1410*/  F2FP.BF16.F32.PACK_AB R35, R39, R38 ;  /* 0x000000262723723e */ /* 0x000fe400000010ff */
[----:B------:R-:W-:-:S02]  /*1420*/  F2FP.BF16.F32.PACK_AB R41, R43, R42 ;  /* 0x0000002a2b29723e */ /* 0x000fc400000010ff */
[----:B------:R-:W-:Y:S02]  /*1430*/  F2FP.BF16.F32.PACK_AB R48, R49, R48 ;  /* 0x000000303130723e */ /* 0x000fe400000010ff */
[----:B------:R-:W-:Y:S01]  /*1440*/  F2FP.BF16.F32.PACK_AB R42, R45, R44 ;  /* 0x0000002c2d2a723e */ /* 0x000fe200000010ff */
[----:B------:R-:W-:Y:S01]  /*1450*/  IMAD.SHL.U32 R45, R2, 0x8, RZ ;  /* 0x00000008022d7824 */ /* 0x000fe200078e00ff */
[----:B------:R-:W-:Y:S02]  /*1460*/  F2FP.BF16.F32.PACK_AB R43, R47, R46 ;  /* 0x0000002e2f2b723e */ /* 0x000fe400000010ff */
[----:B------:R-:W-:Y:S02]  /*1470*/  F2FP.BF16.F32.PACK_AB R49, R51, R50 ;  /* 0x000000323331723e */ /* 0x000fe400000010ff */
[----:B------:R-:W-:Y:S02]  /*1480*/  F2FP.BF16.F32.PACK_AB R56, R57, R56 ;  /* 0x000000383938723e */ /* 0x000fe400000010ff */
[----:B------:R-:W-:-:S02]  /*1490*/  F2FP.BF16.F32.PACK_AB R50, R53, R52 ;  /* 0x000000343532723e */ /* 0x000fc400000010ff */
[----:B------:R-:W-:Y:S02]  /*14a0*/  F2FP.BF16.F32.PACK_AB R51, R55, R54 ;  /* 0x000000363733723e */ /* 0x000fe400000010ff */
[----:B------:R-:W-:Y:S02]  /*14b0*/  F2FP.BF16.F32.PACK_AB R57, R59, R58 ;  /* 0x0000003a3b39723e */ /* 0x000fe400000010ff */
[----:B------:R-:W-:Y:S01]  /*14c0*/  F2FP.BF16.F32.PACK_AB R64, R65, R64 ;  /* 0x000000404140723e */ /* 0x000fe200000010ff */
[----:B------:R-:W-:Y:S01]  /*14d0*/  STSM.16.M88.4 [R5], R24 ;  /* 0x0000001805007844 */ /* 0x000fe20000000200 */
[----:B------:R-:W-:Y:S02]  /*14e0*/  F2FP.BF16.F32.PACK_AB R58, R61, R60 ;  /* 0x0000003c3d3a723e */ /* 0x000fe400000010ff */
[----:B------:R-:W-:Y:S01]  /*14f0*/  F2FP.BF16.F32.PACK_AB R59, R63, R62 ;  /* 0x0000003e3f3b723e */ /* 0x000fe200000010ff */
[----:B------:R2:W-:Y:S01]  /*1500*/  STSM.16.M88.4 [R5+0x20], R32 ;  /* 0x0000202005007844 */ /* 0x0005e20000000200 */
[----:B------:R-:W-:-:S02]  /*1510*/  F2FP.BF16.F32.PACK_AB R65, R67, R66 ;  /* 0x000000424341723e */ /* 0x000fc400000010ff */
[----:B------:R-:W-:Y:S01]  /*1520*/  F2FP.BF16.F32.PACK_AB R72, R73, R72 ;  /* 0x000000484948723e */ /* 0x000fe200000010ff */
[----:B------:R3:W-:Y:S01]  /*1530*/  STSM.16.M88.4 [R5+0x40], R40 ;  /* 0x0000402805007844 */ /* 0x0007e20000000200 */
[----:B------:R-:W-:Y:S02]  /*1540*/  F2FP.BF16.F32.PACK_AB R66, R69, R68 ;  /* 0x000000444542723e */ /* 0x000fe400000010ff */
[----:B------:R-:W-:Y:S01]  /*1550*/  F2FP.BF16.F32.PACK_AB R67, R71, R70 ;  /* 0x000000464743723e */ /* 0x000fe200000010ff */
[----:B------:R-:W-:Y:S01]  /*1560*/  STSM.16.M88.4 [R5+0x60], R48 ;  /* 0x0000603005007844 */ /* 0x000fe20000000200 */
[----:B------:R-:W-:Y:S02]  /*1570*/  F2FP.BF16.F32.PACK_AB R73, R75, R74 ;  /* 0x0000004a4b49723e */ /* 0x000fe400000010ff */
[----:B------:R-:W-:Y:S01]  /*1580*/  F2FP.BF16.F32.PACK_AB R80, R81, R80 ;  /* 0x000000505150723e */ /* 0x000fe200000010ff */
[----:B------:R-:W-:Y:S01]  /*1590*/  STSM.16.M88.4 [R5+0x80], R56 ;  /* 0x0000803805007844 */ /* 0x000fe20000000200 */
[----:B------:R-:W-:-:S02]  /*15a0*/  F2FP.BF16.F32.PACK_AB R74, R77, R76 ;  /* 0x0000004c4d4a723e */ /* 0x000fc400000010ff */
[----:B------:R-:W-:Y:S01]  /*15b0*/  F2FP.BF16.F32.PACK_AB R75, R79, R78 ;  /* 0x0000004e4f4b723e */ /* 0x000fe200000010ff */
[----:B------:R-:W-:Y:S01]  /*15c0*/  STSM.16.M88.4 [R5+0xa0], R64 ;  /* 0x0000a04005007844 */ /* 0x000fe20000000200 */
[----:B------:R-:W-:Y:S02]  /*15d0*/  F2FP.BF16.F32.PACK_AB R81, R83, R82 ;  /* 0x000000525351723e */ /* 0x000fe400000010ff */
[----:B------:R-:W-:Y:S01]  /*15e0*/  F2FP.BF16.F32.PACK_AB R82, R85, R84 ;  /* 0x000000545552723e */ /* 0x000fe200000010ff */
[----:B------:R-:W-:Y:S01]  /*15f0*/  STSM.16.M88.4 [R5+0xc0], R72 ;  /* 0x0000c04805007844 */ /* 0x000fe20000000200 */
[----:B------:R-:W-:Y:S02]  /*1600*/  F2FP.BF16.F32.PACK_AB R83, R87, R86 ;  /* 0x000000565753723e */ /* 0x000fe400000010ff */
[----:B------:R-:W-:Y:S02]  /*1610*/  LOP3.LUT R91, R8, R91, RZ, 0xfc, !PT ;  /* 0x0000005b085b7212 */ /* 0x000fe400078efcff */
[----:B------:R-:W-:Y:S01]  /*1620*/  LOP3.LUT R2, R45, 0x78, RZ, 0xc0, !PT ;  /* 0x000000782d027812 */ /* 0x000fe200078ec0ff */
[----:B------:R4:W-:Y:S01]  /*1630*/  STSM.16.M88.4 [R5+0xe0], R80 ;  /* 0x0000e05005007844 */ /* 0x0009e20000000200 */
[----:B------:R-:W-:-:S02]  /*1640*/  LOP3.LUT R4, R4, 0x78, R45, 0xf8, !PT ;  /* 0x0000007804047812 */ /* 0x000fc400078ef82d */
[----:B--2---:R-:W-:Y:S01]  /*1650*/  LOP3.LUT R33, R3, 0x10, RZ, 0xfc, !PT ;  /* 0x0000001003217812 */ /* 0x004fe200078efcff */
[----:B------:R-:W-:Y:S01]  /*1660*/  IMAD R2, R91, 0x88, R2 ;  /* 0x000000885b027824 */ /* 0x000fe200078e0202 */
[----:B------:R-:W-:Y:S01]  /*1670*/  BAR.SYNC.DEFER_BLOCKING 0x0 ;  /* 0x0000000000007b1d */ /* 0x000fe20000010000 */
[----:B------:R-:W-:Y:S01]  /*1680*/  ISETP.GE.AND P0, PT, R4, 0x3000, PT ;  /* 0x000030000400780c */ /* 0x000fe20003f06270 */
[C---:B---3--:R-:W-:Y:S01]  /*1690*/  IMAD R43, R3.reuse, 0x3000, R4 ;  /* 0x00003000032b7824 */ /* 0x048fe200078e0204 */
[----:B------:R-:W-:Y:S02]  /*16a0*/  LOP3.LUT R35, R3, 0x18, RZ, 0xfc, !PT ;  /* 0x0000001803237812 */ /* 0x000fe400078efcff */
[----:B------:R-:W-:Y:S01]  /*16b0*/  LEA R44, R2, UR14, 0x1 ;  /* 0x0000000e022c7c11 */ /* 0x000fe2000f8e08ff */
[----:B------:R-:W-:Y:S01]  /*16c0*/  VIADD R45, R43, 0x18000 ;  /* 0x000180002b2d7836 */ /* 0x000fe20000000000 */
[----:B------:R-:W-:Y:S01]  /*16d0*/  ISETP.LT.AND P1, PT, R3, R0, !P0 ;  /* 0x000000000300720c */ /* 0x000fe20004721270 */
[----:B------:R-:W-:Y:S01]  /*16e0*/  VIADD R47, R43, 0x90000 ;  /* 0x000900002b2f7836 */ /* 0x000fe20000000000 */
[----:B------:R-:W-:-:S02]  /*16f0*/  LOP3.LUT R41, R3, 0x20, RZ, 0xfc, !PT ;  /* 0x0000002003297812 */ /* 0x000fc400078efcff */
[----:B----4-:R-:W-:Y:S02]  /*1700*/  LOP3.LUT R5, R3, 0x8, RZ, 0xfc, !PT ;  /* 0x0000000803057812 */ /* 0x010fe400078efcff */
[-C--:B------:R-:W-:Y:S02]  /*1710*/  ISETP.LT.AND P5, PT, R33, R0.reuse, !P0 ;  /* 0x000000002100720c */ /* 0x080fe400047a1270 */
[-C--:B------:R-:W-:Y:S01]  /*1720*/  ISETP.LT.AND P6, PT, R5, R0.reuse, !P0 ;  /* 0x000000000500720c */ /* 0x080fe200047c1270 */
[----:B-1----:R-:W-:Y:S01]  /*1730*/  IMAD.WIDE R4, R43, 0x2, R6 ;  /* 0x000000022b047825 */ /* 0x002fe200078e0206 */
[-C--:B------:R-:W-:Y:S02]  /*1740*/  ISETP.LT.AND P4, PT, R35, R0.reuse, !P0 ;  /* 0x000000002300720c */ /* 0x080fe40004781270 */
[----:B------:R-:W-:Y:S02]  /*1750*/  LOP3.LUT R33, R3, 0x28, RZ, 0xfc, !PT ;  /* 0x0000002803217812 */ /* 0x000fe400078efcff */
[----:B------:R-:W-:-:S02]  /*1760*/  ISETP.LT.AND P3, PT, R41, R0, !P0 ;  /* 0x000000002900720c */ /* 0x000fc40004761270 */
[C---:B------:R-:W-:Y:S01]  /*1770*/  LOP3.LUT R35, R3.reuse, 0x30, RZ, 0xfc, !PT ;  /* 0x0000003003237812 */ /* 0x040fe200078efcff */
[----:B------:R-:W1:Y:S01]  /*1780*/  LDS.128 R36, [R44] ;  /* 0x000000002c247984 */ /* 0x000e620000000c00 */
[----:B------:R-:W-:Y:S01]  /*1790*/  LOP3.LUT R41, R3, 0x38, RZ, 0xfc, !PT ;  /* 0x0000003803297812 */ /* 0x000fe200078efcff */
[----:B------:R-:W-:Y:S01]  /*17a0*/  IMAD.WIDE R2, R45, 0x2, R6 ;  /* 0x000000022d027825 */ /* 0x000fe200078e0206 */
[----:B------:R-:W-:Y:S01]  /*17b0*/  ISETP.LT.AND P2, PT, R33, R0, !P0 ;  /* 0x000000002100720c */ /* 0x000fe20004741270 */
[----:B------:R-:W2:Y:S02]  /*17c0*/  LDS.128 R28, [R44+0x880] ;  /* 0x000880002c1c7984 */ /* 0x000ea40000000c00 */
[C---:B------:R-:W-:Y:S02]  /*17d0*/  VIADD R33, R43.reuse, 0x30000 ;  /* 0x000300002b217836 */ /* 0x040fe40000000000 */
[----:B------:R-:W3:Y:S01]  /*17e0*/  LDS.128 R24, [R44+0x1100] ;  /* 0x001100002c187984 */ /* 0x000ee20000000c00 */
[----:B------:R-:W-:-:S02]  /*17f0*/  VIADD R45, R43, 0x78000 ;  /* 0x000780002b2d7836 */ /* 0x000fc40000000000 */
[--C-:B------:R-:W-:Y:S01]  /*1800*/  IMAD.WIDE R32, R33, 0x2, R6.reuse ;  /* 0x0000000221207825 */ /* 0x100fe200078e0206 */
[----:B------:R-:W4:Y:S04]  /*1810*/  LDS.128 R20, [R44+0x1980] ;  /* 0x001980002c147984 */ /* 0x000f280000000c00 */
[----:B------:R-:W5:Y:S04]  /*1820*/  LDS.128 R16, [R44+0x2200] ;  /* 0x002200002c107984 */ /* 0x000f680000000c00 */
[----:B------:R-:W5:Y:S04]  /*1830*/  LDS.128 R12, [R44+0x2a80] ;  /* 0x002a80002c0c7984 */ /* 0x000f680000000c00 */
[----:B------:R-:W5:Y:S04]  /*1840*/  LDS.128 R8, [R44+0x3300] ;  /* 0x003300002c087984 */ /* 0x000f680000000c00 */
[----:B-1----:R1:W-:Y:S01]  /*1850*/  @P1 STG.E.128 desc[UR18][R4.64], R36 ;  /* 0x0000002404001986 */ /* 0x0023e2000c101d12 */
[-C--:B------:R-:W-:Y:S01]  /*1860*/  ISETP.LT.AND P1, PT, R35, R0.reuse, !P0 ;  /* 0x000000002300720c */ /* 0x080fe20004721270 */
[----:B------:R-:W-:Y:S01]  /*1870*/  VIADD R35, R43, 0x48000 ;  /* 0x000480002b237836 */ /* 0x000fe20000000000 */
[----:B------:R-:W-:Y:S01]  /*1880*/  ISETP.LT.AND P0, PT, R41, R0, !P0 ;  /* 0x000000002900720c */ /* 0x000fe20004701270 */
[----:B------:R-:W-:Y:S01]  /*1890*/  VIADD R41, R43, 0x60000 ;  /* 0x000600002b297836 */ /* 0x000fe20000000000 */
[----:B--2---:R2:W-:Y:S01]  /*18a0*/  @P6 STG.E.128 desc[UR18][R2.64], R28 ;  /* 0x0000001c02006986 */ /* 0x0045e2000c101d12 */
[----:B------:R-:W-:-:S03]  /*18b0*/  IMAD.WIDE R34, R35, 0x2, R6 ;  /* 0x0000000223227825 */ /* 0x000fc600078e0206 */
[----:B---3--:R2:W-:Y:S04]  /*18c0*/  @P5 STG.E.128 desc[UR18][R32.64], R24 ;  /* 0x0000001820005986 */ /* 0x0085e8000c101d12 */
[----:B----4-:R2:W-:Y:S01]  /*18d0*/  @P4 STG.E.128 desc[UR18][R34.64], R20 ;  /* 0x0000001422004986 */ /* 0x0105e2000c101d12 */
[----:B-1----:R-:W-:-:S04]  /*18e0*/  IMAD.WIDE R4, R41, 0x2, R6 ;  /* 0x0000000229047825 */ /* 0x002fc800078e0206 */
[--C-:B------:R-:W-:Y:S01]  /*18f0*/  IMAD.WIDE R36, R45, 0x2, R6.reuse ;  /* 0x000000022d247825 */ /* 0x100fe200078e0206 */
[----:B-----5:R2:W-:Y:S03]  /*1900*/  @P3 STG.E.128 desc[UR18][R4.64], R16 ;  /* 0x0000001004003986 */ /* 0x0205e6000c101d12 */
[----:B------:R-:W-:Y:S01]  /*1910*/  IMAD.WIDE R38, R47, 0x2, R6 ;  /* 0x000000022f267825 */ /* 0x000fe200078e0206 */
[----:B------:R2:W-:Y:S04]  /*1920*/  @P2 STG.E.128 desc[UR18][R36.64], R12 ;  /* 0x0000000c24002986 */ /* 0x0005e8000c101d12 */
[----:B------:R2:W-:Y:S01]  /*1930*/  @P1 STG.E.128 desc[UR18][R38.64], R8 ;  /* 0x0000000826001986 */ /* 0x0005e2000c101d12 */
[----:B------:R-:W-:Y:S05]  /*1940*/  @!P0 EXIT ;  /* 0x000000000000894d */ /* 0x000fea0003800000 */
[----:B------:R-:W1:Y:S01]  /*1950*/  LDS.128 R44, [R44+0x3b80] ;  /* 0x003b80002c2c7984 */ /* 0x000e620000000c00 */
[----:B------:R-:W-:-:S04]  /*1960*/  VIADD R43, R43, 0xa8000 ;  /* 0x000a80002b2b7836 */ /* 0x000fc80000000000 */
[----:B------:R-:W-:-:S05]  /*1970*/  IMAD.WIDE R6, R43, 0x2, R6 ;  /* 0x000000022b067825 */ /* 0x000fca00078e0206 */
[----:B-1----:R-:W-:Y:S01]  /*1980*/  STG.E.128 desc[UR18][R6.64], R44 ;  /* 0x0000002c06007986 */ /* 0x002fe2000c101d12 */
[----:B------:R-:W-:Y:S05]  /*1990*/  EXIT ;  /* 0x000000000000794d */ /* 0x000fea0003800000 */
.L_x_1:
[----:B------:R-:W-:-:S00]  /*19a0*/  BRA `(.L_x_1) ;  /* 0xfffffffc00fc7947 */ /* 0x000fc0000383ffff */
[----:B------:R-:W-:-:S00]  /*19b0*/  NOP ;  /* 0x0000000000007918 */ /* 0x000fc00000000000 */
        /* <DEDUP_REMOVED lines=12> */
.L_x_2:


//--------------------- .nv.shared.triton_mm      --------------------------
	.section	.nv.shared.triton_mm,"aw",@nobits
	.sectionflags	@""
	.align	16
	.zero		1024


//--------------------- .nv.constant0.triton_mm   --------------------------
	.section	.nv.constant0.triton_mm,"a",@progbits
	.sectionflags	@""
	.align	4
.nv.constant0.triton_mm:
	.zero		560
